	.headerflags	@"EF_CUDA_TEXMODE_UNIFIED EF_CUDA_64BIT_ADDRESS EF_CUDA_ACCELERATORS EF_CUDA_SM90 EF_CUDA_VIRTUAL_SM(EF_CUDA_SM90)"
	.elftype	@"ET_EXEC"


//--------------------- .nv.info                  --------------------------
	.section	.nv.info,"",@"SHT_CUDA_INFO"
	.align	4


	//----- nvinfo : EIATTR_REGCOUNT
	.align		4
        /*0000*/ 	.byte	0x04, 0x2f
        /*0002*/ 	.short	(.L_1 - .L_0)
	.align		4
.L_0:
        /*0004*/ 	.word	index@(triton_poi_fused__unsafe_index_add_mul_sub_30)
        /*0008*/ 	.word	0x00000019


	//----- nvinfo : EIATTR_MIN_STACK_SIZE
	.align		4
.L_1:
        /*000c*/ 	.byte	0x04, 0x12
        /*000e*/ 	.short	(.L_3 - .L_2)
	.align		4
.L_2:
        /*0010*/ 	.word	index@(triton_poi_fused__unsafe_index_add_mul_sub_30)
        /*0014*/ 	.word	0x00000000


	//----- nvinfo : EIATTR_FRAME_SIZE
	.align		4
.L_3:
        /*0018*/ 	.byte	0x04, 0x11
        /*001a*/ 	.short	(.L_5 - .L_4)
	.align		4
.L_4:
        /*001c*/ 	.word	index@(triton_poi_fused__unsafe_index_add_mul_sub_30)
        /*0020*/ 	.word	0x00000000


	//----- nvinfo : EIATTR_MIN_STACK_SIZE
	.align		4
.L_5:
        /*0024*/ 	.byte	0x04, 0x12
        /*0026*/ 	.short	(.L_7 - .L_6)
	.align		4
.L_6:
        /*0028*/ 	.word	index@(triton_poi_fused__unsafe_index_add_mul_sub_30)
        /*002c*/ 	.word	0x00000000
.L_7:


//--------------------- .nv.info.triton_poi_fused__unsafe_index_add_mul_sub_30 --------------------------
	.section	.nv.info.triton_poi_fused__unsafe_index_add_mul_sub_30,"",@"SHT_CUDA_INFO"
	.sectionflags	@""
	.align	4


	//----- nvinfo : EIATTR_CUDA_API_VERSION
	.align		4
        /*0000*/ 	.byte	0x04, 0x37
        /*0002*/ 	.short	(.L_9 - .L_8)
.L_8:
        /*0004*/ 	.word	0x0000007c


	//----- nvinfo : EIATTR_KPARAM_INFO
	.align		4
.L_9:
        /*0008*/ 	.byte	0x04, 0x17
        /*000a*/ 	.short	(.L_11 - .L_10)
.L_10:
        /*000c*/ 	.word	0x00000000
        /*0010*/ 	.short	0x0006
        /*0012*/ 	.short	0x0030
        /*0014*/ 	.byte	0x00, 0xf0, 0x11, 0x00


	//----- nvinfo : EIATTR_KPARAM_INFO
	.align		4
.L_11:
        /*0018*/ 	.byte	0x04, 0x17
        /*001a*/ 	.short	(.L_13 - .L_12)
.L_12:
        /*001c*/ 	.word	0x00000000
        /*0020*/ 	.short	0x0005
        /*0022*/ 	.short	0x0028
        /*0024*/ 	.byte	0x00, 0xf4, 0x21, 0x00


	//----- nvinfo : EIATTR_KPARAM_INFO
	.align		4
.L_13:
        /*0028*/ 	.byte	0x04, 0x17
        /*002a*/ 	.short	(.L_15 - .L_14)
.L_14:
        /*002c*/ 	.word	0x00000000
        /*0030*/ 	.short	0x0004
        /*0032*/ 	.short	0x0020
        /*0034*/ 	.byte	0x00, 0xf4, 0x21, 0x00


	//----- nvinfo : EIATTR_KPARAM_INFO
	.align		4
.L_15:
        /*0038*/ 	.byte	0x04, 0x17
        /*003a*/ 	.short	(.L_17 - .L_16)
.L_16:
        /*003c*/ 	.word	0x00000000
        /*0040*/ 	.short	0x0003
        /*0042*/ 	.short	0x0018
        /*0044*/ 	.byte	0x00, 0xf4, 0x21, 0x00


	//----- nvinfo : EIATTR_KPARAM_INFO
	.align		4
.L_17:
        /*0048*/ 	.byte	0x04, 0x17
        /*004a*/ 	.short	(.L_19 - .L_18)
.L_18:
        /*004c*/ 	.word	0x00000000
        /*0050*/ 	.short	0x0002
        /*0052*/ 	.short	0x0010
        /*0054*/ 	.byte	0x00, 0xf4, 0x21, 0x00


	//----- nvinfo : EIATTR_KPARAM_INFO
	.align		4
.L_19:
        /*0058*/ 	.byte	0x04, 0x17
        /*005a*/ 	.short	(.L_21 - .L_20)
.L_20:
        /*005c*/ 	.word	0x00000000
        /*0060*/ 	.short	0x0001
        /*0062*/ 	.short	0x0008
        /*0064*/ 	.byte	0x00, 0xf4, 0x21, 0x00


	//----- nvinfo : EIATTR_KPARAM_INFO
	.align		4
.L_21:
        /*0068*/ 	.byte	0x04, 0x17
        /*006a*/ 	.short	(.L_23 - .L_22)
.L_22:
        /*006c*/ 	.word	0x00000000
        /*0070*/ 	.short	0x0000
        /*0072*/ 	.short	0x0000
        /*0074*/ 	.byte	0x00, 0xf4, 0x21, 0x00


	//----- nvinfo : EIATTR_SPARSE_MMA_MASK
	.align		4
.L_23:
        /*0078*/ 	.byte	0x03, 0x50
        /*007a*/ 	.short	0x0000


	//----- nvinfo : EIATTR_MAXREG_COUNT
	.align		4
        /*007c*/ 	.byte	0x03, 0x1b
        /*007e*/ 	.short	0x00ff


	//----- nvinfo : EIATTR_EXIT_INSTR_OFFSETS
	.align		4
        /*0080*/ 	.byte	0x04, 0x1c
        /*0082*/ 	.short	(.L_25 - .L_24)


	//   ....[0]....
.L_24:
        /*0084*/ 	.word	0x000004e0


	//----- nvinfo : EIATTR_REQNTID
	.align		4
.L_25:
        /*0088*/ 	.byte	0x04, 0x10
        /*008a*/ 	.short	(.L_27 - .L_26)
.L_26:
        /*008c*/ 	.word	0x00000100
        /*0090*/ 	.word	0x00000001
        /*0094*/ 	.word	0x00000001


	//----- nvinfo : EIATTR_CBANK_PARAM_SIZE
	.align		4
.L_27:
        /*0098*/ 	.byte	0x03, 0x19
        /*009a*/ 	.short	0x0034


	//----- nvinfo : EIATTR_PARAM_CBANK
	.align		4
        /*009c*/ 	.byte	0x04, 0x0a
        /*009e*/ 	.short	(.L_29 - .L_28)
	.align		4
.L_28:
        /*00a0*/ 	.word	index@(.nv.constant0.triton_poi_fused__unsafe_index_add_mul_sub_30)
        /*00a4*/ 	.short	0x0210
        /*00a6*/ 	.short	0x0034


	//----- nvinfo : EIATTR_SW_WAR
	.align		4
.L_29:
        /*00a8*/ 	.byte	0x04, 0x36
        /*00aa*/ 	.short	(.L_31 - .L_30)
.L_30:
        /*00ac*/ 	.word	0x00000008
.L_31:


//--------------------- .nv.callgraph             --------------------------
	.section	.nv.callgraph,"",@"SHT_CUDA_CALLGRAPH"
	.align	4
	.sectionentsize	8
	.align		4
        /*0000*/ 	.word	0x00000000
	.align		4
        /*0004*/ 	.word	0xffffffff
	.align		4
        /*0008*/ 	.word	0x00000000
	.align		4
        /*000c*/ 	.word	0xfffffffe
	.align		4
        /*0010*/ 	.word	0x00000000
	.align		4
        /*0014*/ 	.word	0xfffffffd
	.align		4
        /*0018*/ 	.word	0x00000000
	.align		4
        /*001c*/ 	.word	0xfffffffc


//--------------------- .text.triton_poi_fused__unsafe_index_add_mul_sub_30 --------------------------
	.section	.text.triton_poi_fused__unsafe_index_add_mul_sub_30,"ax",@progbits
	.align	128
        .global         triton_poi_fused__unsafe_index_add_mul_sub_30
        .type           triton_poi_fused__unsafe_index_add_mul_sub_30,@function
        .size           triton_poi_fused__unsafe_index_add_mul_sub_30,(.L_x_1 - triton_poi_fused__unsafe_index_add_mul_sub_30)
        .other          triton_poi_fused__unsafe_index_add_mul_sub_30,@"STO_CUDA_ENTRY STV_DEFAULT"
triton_poi_fused__unsafe_index_add_mul_sub_30:
.text.triton_poi_fused__unsafe_index_add_mul_sub_30:
[----:B------:R-:W-:Y:S01]  /*0000*/  LDC R1, c[0x0][0x28] ;  /* 0x00000a00ff017b82 */ /* 0x000fe20000000800 */
[----:B------:R-:W1:Y:S07]  /*0010*/  S2R R0, SR_TID.X ;  /* 0x0000000000007919 */ /* 0x000e6e0000002100 */
[----:B------:R-:W2:Y:S01]  /*0020*/  LDC.64 R14, c[0x0][0x210] ;  /* 0x00008400ff0e7b82 */ /* 0x000ea20000000a00 */
[----:B------:R-:W-:Y:S01]  /*0030*/  ULDC.64 UR4, c[0x0][0x208] ;  /* 0x0000820000047ab9 */ /* 0x000fe20000000a00 */
[----:B------:R-:W-:Y:S01]  /*0040*/  ULDC.64 UR6, c[0x0][0x220] ;  /* 0x0000880000067ab9 */ /* 0x000fe20000000a00 */
[----:B------:R-:W3:Y:S05]  /*0050*/  S2R R3, SR_CTAID.X ;  /* 0x0000000000037919 */ /* 0x000eea0000002500 */
[----:B------:R-:W4:Y:S01]  /*0060*/  LDC.64 R8, c[0x0][0x218] ;  /* 0x00008600ff087b82 */ /* 0x000f220000000a00 */
[----:B-1----:R-:W-:-:S05]  /*0070*/  IMAD.SHL.U32 R0, R0, 0x2, RZ ;  /* 0x0000000200007824 */ /* 0x002fca00078e00ff */
[----:B------:R-:W-:-:S05]  /*0080*/  LOP3.LUT R0, R0, 0x1fe, RZ, 0xc0, !PT ;  /* 0x000001fe00007812 */ /* 0x000fca00078ec0ff */
[----:B---3--:R-:W-:-:S05]  /*0090*/  IMAD R0, R3, 0x200, R0 ;  /* 0x0000020003007824 */ /* 0x008fca00078e0200 */
[----:B------:R-:W-:-:S04]  /*00a0*/  SHF.R.S32.HI R5, RZ, 0x1f, R0 ;  /* 0x0000001fff057819 */ /* 0x000fc80000011400 */
[----:B------:R-:W-:-:S04]  /*00b0*/  LEA.HI R2, R5, R0, RZ, 0x6 ;  /* 0x0000000005027211 */ /* 0x000fc800078f30ff */
[----:B------:R-:W-:Y:S02]  /*00c0*/  SHF.R.S32.HI R4, RZ, 0x6, R2 ;  /* 0x00000006ff047819 */ /* 0x000fe40000011402 */
[----:B------:R-:W-:Y:S02]  /*00d0*/  LOP3.LUT R7, R2, 0xffffffc0, RZ, 0xc0, !PT ;  /* 0xffffffc002077812 */ /* 0x000fe400078ec0ff */
[----:B------:R-:W-:-:S04]  /*00e0*/  LEA.HI R5, R4, R4, RZ, 0x6 ;  /* 0x0000000404057211 */ /* 0x000fc800078f30ff */
[----:B------:R-:W-:-:S05]  /*00f0*/  LOP3.LUT R5, R5, 0xffffffc0, RZ, 0xc0, !PT ;  /* 0xffffffc005057812 */ /* 0x000fca00078ec0ff */
[----:B------:R-:W-:-:S04]  /*0100*/  IMAD.IADD R5, R4, 0x1, -R5 ;  /* 0x0000000104057824 */ /* 0x000fc800078e0a05 */
[----:B--2---:R-:W-:Y:S02]  /*0110*/  IMAD.WIDE R14, R5, 0x8, R14 ;  /* 0x00000008050e7825 */ /* 0x004fe400078e020e */
[----:B------:R-:W1:Y:S04]  /*0120*/  LDC.64 R4, c[0x0][0x228] ;  /* 0x00008a00ff047b82 */ /* 0x000e680000000a00 */
[----:B------:R-:W2:Y:S01]  /*0130*/  LDG.E.EL.64 R14, desc[UR4][R14.64] ;  /* 0x000000040e0e7981 */ /* 0x000ea2000c2e1b00 */
[----:B------:R-:W-:-:S04]  /*0140*/  IMAD.IADD R12, R0, 0x1, -R7 ;  /* 0x00000001000c7824 */ /* 0x000fc800078e0a07 */
[----:B----4-:R-:W-:-:S06]  /*0150*/  IMAD.WIDE R8, R12, 0x8, R8 ;  /* 0x000000080c087825 */ /* 0x010fcc00078e0208 */
[----:B------:R-:W3:Y:S01]  /*0160*/  LDG.E.EL.128 R8, desc[UR4][R8.64] ;  /* 0x0000000408087981 */ /* 0x000ee2000c2e1d00 */
[----:B-1----:R-:W-:-:S06]  /*0170*/  IMAD.WIDE R4, R12, 0x8, R4 ;  /* 0x000000080c047825 */ /* 0x002fcc00078e0204 */
[----:B------:R-:W4:Y:S01]  /*0180*/  LDG.E.EL.128 R4, desc[UR4][R4.64] ;  /* 0x0000000404047981 */ /* 0x000f22000c2e1d00 */
[----:B------:R-:W-:-:S04]  /*0190*/  SHF.R.S32.HI R3, RZ, 0x16, R3 ;  /* 0x00000016ff037819 */ /* 0x000fc80000011403 */
[----:B------:R-:W-:-:S04]  /*01a0*/  SGXT R3, R3, 0x1 ;  /* 0x000000010303781a */ /* 0x000fc80000000200 */
[----:B------:R-:W-:Y:S02]  /*01b0*/  LEA.HI R3, R3, R0, RZ, 0xc ;  /* 0x0000000003037211 */ /* 0x000fe400078f60ff */
[----:B--2---:R-:W-:-:S04]  /*01c0*/  SHF.R.U32.HI R13, RZ, 0x1a, R15 ;  /* 0x0000001aff0d7819 */ /* 0x004fc8000001160f */
[----:B------:R-:W-:-:S04]  /*01d0*/  LOP3.LUT R13, R13, 0x20, RZ, 0xc0, !PT ;  /* 0x000000200d0d7812 */ /* 0x000fc800078ec0ff */
[----:B------:R-:W-:Y:S02]  /*01e0*/  IADD3 R16, P0, R14, R13, RZ ;  /* 0x0000000d0e107210 */ /* 0x000fe40007f1e0ff */
[----:B---3--:R-:W-:-:S03]  /*01f0*/  SHF.R.U32.HI R19, RZ, 0x18, R9 ;  /* 0x00000018ff137819 */ /* 0x008fc60000011609 */
[----:B------:R-:W-:Y:S01]  /*0200*/  IMAD.X R13, RZ, RZ, R15, P0 ;  /* 0x000000ffff0d7224 */ /* 0x000fe200000e060f */
[----:B------:R-:W-:Y:S01]  /*0210*/  LEA R2, P0, R8, UR6, 0x2 ;  /* 0x0000000608027c11 */ /* 0x000fe2000f8010ff */
[----:B------:R-:W-:Y:S01]  /*0220*/  IMAD.SHL.U32 R14, R16, 0x80, RZ ;  /* 0x00000080100e7824 */ /* 0x000fe200078e00ff */
[----:B------:R-:W-:Y:S02]  /*0230*/  SHF.R.U32.HI R15, RZ, 0x18, R11 ;  /* 0x00000018ff0f7819 */ /* 0x000fe4000001160b */
[----:B------:R-:W-:Y:S02]  /*0240*/  LEA R17, P1, R10, UR6, 0x2 ;  /* 0x000000060a117c11 */ /* 0x000fe4000f8210ff */
[----:B------:R-:W-:Y:S02]  /*0250*/  LEA.HI.X R18, R8, UR7, R9, 0x2, P0 ;  /* 0x0000000708127c11 */ /* 0x000fe400080f1409 */
[----:B------:R-:W-:Y:S02]  /*0260*/  SHF.L.U64.HI R13, R16, 0x7, R13 ;  /* 0x00000007100d7819 */ /* 0x000fe4000001020d */
[----:B------:R-:W-:-:S02]  /*0270*/  LOP3.LUT R15, R15, 0x80, RZ, 0xc0, !PT ;  /* 0x000000800f0f7812 */ /* 0x000fc400078ec0ff */
[----:B----4-:R-:W-:Y:S02]  /*0280*/  LEA R9, P4, R4, UR6, 0x2 ;  /* 0x0000000604097c11 */ /* 0x010fe4000f8810ff */
[----:B------:R-:W-:Y:S02]  /*0290*/  LEA.HI.X R16, R10, UR7, R11, 0x2, P1 ;  /* 0x000000070a107c11 */ /* 0x000fe400088f140b */
[--C-:B------:R-:W-:Y:S02]  /*02a0*/  SHF.R.U32.HI R11, RZ, 0x18, R5.reuse ;  /* 0x00000018ff0b7819 */ /* 0x100fe40000011605 */
[----:B------:R-:W-:Y:S02]  /*02b0*/  LEA.HI.X R20, R4, UR7, R5, 0x2, P4 ;  /* 0x0000000704147c11 */ /* 0x000fe4000a0f1405 */
[----:B------:R-:W1:Y:S01]  /*02c0*/  LDC.64 R4, c[0x0][0x230] ;  /* 0x00008c00ff047b82 */ /* 0x000e620000000a00 */
[----:B------:R-:W-:Y:S02]  /*02d0*/  IADD3 R8, P2, P3, R14, R17, R15 ;  /* 0x000000110e087210 */ /* 0x000fe40007b5e00f */
[----:B------:R-:W-:-:S02]  /*02e0*/  LOP3.LUT R19, R19, 0x80, RZ, 0xc0, !PT ;  /* 0x0000008013137812 */ /* 0x000fc400078ec0ff */
[----:B------:R-:W-:Y:S02]  /*02f0*/  LEA R15, P4, R6, UR6, 0x2 ;  /* 0x00000006060f7c11 */ /* 0x000fe4000f8810ff */
[----:B------:R-:W-:Y:S02]  /*0300*/  SHF.R.U32.HI R10, RZ, 0x18, R7 ;  /* 0x00000018ff0a7819 */ /* 0x000fe40000011607 */
[----:B------:R-:W-:Y:S02]  /*0310*/  LOP3.LUT R11, R11, 0x80, RZ, 0xc0, !PT ;  /* 0x000000800b0b7812 */ /* 0x000fe400078ec0ff */
[----:B------:R-:W-:Y:S02]  /*0320*/  IADD3 R2, P0, P1, R14, R2, R19 ;  /* 0x000000020e027210 */ /* 0x000fe4000791e013 */
[----:B------:R-:W-:Y:S02]  /*0330*/  LEA.HI.X R22, R6, UR7, R7, 0x2, P4 ;  /* 0x0000000706167c11 */ /* 0x000fe4000a0f1407 */
[----:B------:R-:W-:-:S02]  /*0340*/  LOP3.LUT R7, R10, 0x80, RZ, 0xc0, !PT ;  /* 0x000000800a077812 */ /* 0x000fc400078ec0ff */
[C---:B------:R-:W-:Y:S02]  /*0350*/  IADD3 R6, P4, P5, R14.reuse, R9, R11 ;  /* 0x000000090e067210 */ /* 0x040fe40007d9e00b */
[----:B------:R-:W-:Y:S02]  /*0360*/  SHF.R.S32.HI R11, RZ, 0xc, R3 ;  /* 0x0000000cff0b7819 */ /* 0x000fe40000011403 */
[----:B------:R-:W-:Y:S02]  /*0370*/  IADD3.X R3, R13, R18, RZ, P0, P1 ;  /* 0x000000120d037210 */ /* 0x000fe400007e24ff */
[----:B------:R-:W-:Y:S01]  /*0380*/  IADD3 R10, P0, P1, R14, R15, R7 ;  /* 0x0000000f0e0a7210 */ /* 0x000fe2000791e007 */
[----:B------:R-:W-:Y:S01]  /*0390*/  IMAD.SHL.U32 R15, R11, 0x400, RZ ;  /* 0x000004000b0f7824 */ /* 0x000fe200078e00ff */
[C---:B------:R-:W-:Y:S02]  /*03a0*/  IADD3.X R9, R13.reuse, R16, RZ, P2, P3 ;  /* 0x000000100d097210 */ /* 0x040fe400017e64ff */
[----:B------:R-:W-:Y:S01]  /*03b0*/  IADD3.X R7, R13, R20, RZ, P4, P5 ;  /* 0x000000140d077210 */ /* 0x000fe200027ea4ff */
[----:B------:R-:W-:Y:S01]  /*03c0*/  IMAD.WIDE R2, R15, 0x4, R2 ;  /* 0x000000040f027825 */ /* 0x000fe200078e0202 */
[----:B------:R-:W-:-:S03]  /*03d0*/  IADD3.X R11, R13, R22, RZ, P0, P1 ;  /* 0x000000160d0b7210 */ /* 0x000fc600007e24ff */
[C---:B------:R-:W-:Y:S02]  /*03e0*/  IMAD.WIDE R8, R15.reuse, 0x4, R8 ;  /* 0x000000040f087825 */ /* 0x040fe400078e0208 */
[----:B------:R-:W2:Y:S02]  /*03f0*/  LDG.E.EL R3, desc[UR4][R2.64] ;  /* 0x0000000402037981 */ /* 0x000ea4000c2e1900 */
[C---:B------:R-:W-:Y:S02]  /*0400*/  IMAD.WIDE R6, R15.reuse, 0x4, R6 ;  /* 0x000000040f067825 */ /* 0x040fe400078e0206 */
[----:B------:R-:W3:Y:S02]  /*0410*/  LDG.E.EL R8, desc[UR4][R8.64] ;  /* 0x0000000408087981 */ /* 0x000ee4000c2e1900 */
[----:B------:R-:W-:Y:S02]  /*0420*/  IMAD.WIDE R10, R15, 0x4, R10 ;  /* 0x000000040f0a7825 */ /* 0x000fe400078e020a */
[----:B------:R-:W2:Y:S02]  /*0430*/  LDG.E.EL R6, desc[UR4][R6.64] ;  /* 0x0000000406067981 */ /* 0x000ea4000c2e1900 */
[----:B-1----:R-:W-:-:S02]  /*0440*/  IMAD.WIDE R4, R12, 0x4, R4 ;  /* 0x000000040c047825 */ /* 0x002fc400078e0204 */
[----:B------:R-:W3:Y:S01]  /*0450*/  LDG.E.EL R11, desc[UR4][R10.64] ;  /* 0x000000040a0b7981 */ /* 0x000ee2000c2e1900 */
[----:B------:R-:W1:Y:S03]  /*0460*/  LDC.64 R12, c[0x0][0x238] ;  /* 0x00008e00ff0c7b82 */ /* 0x000e660000000a00 */
[----:B------:R-:W4:Y:S01]  /*0470*/  LDG.E.EL.64 R4, desc[UR4][R4.64] ;  /* 0x0000000404047981 */ /* 0x000f22000c2e1b00 */
[----:B-1----:R-:W-:-:S04]  /*0480*/  IMAD.WIDE R12, R0, 0x4, R12 ;  /* 0x00000004000c7825 */ /* 0x002fc800078e020c */
[----:B--2---:R-:W-:Y:S01]  /*0490*/  FADD R14, -R3, R6 ;  /* 0x00000006030e7221 */ /* 0x004fe20000000100 */
[----:B---3--:R-:W-:-:S03]  /*04a0*/  FADD R15, -R8, R11 ;  /* 0x0000000b080f7221 */ /* 0x008fc60000000100 */
[----:B----4-:R-:W-:Y:S01]  /*04b0*/  FFMA R14, R4, R14, R3 ;  /* 0x0000000e040e7223 */ /* 0x010fe20000000003 */
[----:B------:R-:W-:-:S05]  /*04c0*/  FFMA R15, R5, R15, R8 ;  /* 0x0000000f050f7223 */ /* 0x000fca0000000008 */
[----:B------:R-:W-:Y:S01]  /*04d0*/  STG.E.64 desc[UR4][R12.64], R14 ;  /* 0x0000000e0c007986 */ /* 0x000fe2000c101b04 */
[----:B------:R-:W-:Y:S05]  /*04e0*/  EXIT ;  /* 0x000000000000794d */ /* 0x000fea0003800000 */
.L_x_0:
[----:B------:R-:W-:-:S00]  /*04f0*/  BRA `(.L_x_0) ;  /* 0xfffffffc00fc7947 */ /* 0x000fc0000383ffff */
[----:B------:R-:W-:-:S00]  /*0500*/  NOP ;  /* 0x0000000000007918 */ /* 0x000fc00000000000 */
[----:B------:R-:W-:-:S00]  /*0510*/  NOP ;  /* 0x0000000000007918 */ /* 0x000fc00000000000 */
[----:B------:R-:W-:-:S00]  /*0520*/  NOP ;  /* 0x0000000000007918 */ /* 0x000fc00000000000 */
[----:B------:R-:W-:-:S00]  /*0530*/  NOP ;  /* 0x0000000000007918 */ /* 0x000fc00000000000 */
[----:B------:R-:W-:-:S00]  /*0540*/  NOP ;  /* 0x0000000000007918 */ /* 0x000fc00000000000 */
[----:B------:R-:W-:-:S00]  /*0550*/  NOP ;  /* 0x0000000000007918 */ /* 0x000fc00000000000 */
[----:B------:R-:W-:-:S00]  /*0560*/  NOP ;  /* 0x0000000000007918 */ /* 0x000fc00000000000 */
[----:B------:R-:W-:-:S00]  /*0570*/  NOP ;  /* 0x0000000000007918 */ /* 0x000fc00000000000 */
.L_x_1:


//--------------------- .nv.constant0.triton_poi_fused__unsafe_index_add_mul_sub_30 --------------------------
	.section	.nv.constant0.triton_poi_fused__unsafe_index_add_mul_sub_30,"a",@progbits
	.sectionflags	@""
	.align	4
.nv.constant0.triton_poi_fused__unsafe_index_add_mul_sub_30:
	.zero		580
